//
// Generated by NVIDIA NVVM Compiler
//
// Compiler Build ID: CL-36424714
// Cuda compilation tools, release 13.0, V13.0.88
// Based on NVVM 20.0.0
//

.version 9.0
.target sm_100
.address_size 64

	// .globl	_Z17count_word_kernelPKcS0_Pii

.visible .entry _Z17count_word_kernelPKcS0_Pii(
	.param .u64 .ptr .align 1 _Z17count_word_kernelPKcS0_Pii_param_0,
	.param .u64 .ptr .align 1 _Z17count_word_kernelPKcS0_Pii_param_1,
	.param .u64 .ptr .align 1 _Z17count_word_kernelPKcS0_Pii_param_2,
	.param .u32 _Z17count_word_kernelPKcS0_Pii_param_3
)
{
	.local .align 4 .b8 	__local_depot0[100];
	.reg .b64 	%SP;
	.reg .b64 	%SPL;
	.reg .pred 	%p<23>;
	.reg .b16 	%rs<13>;
	.reg .b32 	%r<12>;
	.reg .b64 	%rd<27>;

	mov.u64 	%SPL, __local_depot0;
	ld.param.u64 	%rd9, [_Z17count_word_kernelPKcS0_Pii_param_0];
	ld.param.u64 	%rd10, [_Z17count_word_kernelPKcS0_Pii_param_1];
	ld.param.u64 	%rd8, [_Z17count_word_kernelPKcS0_Pii_param_2];
	ld.param.u32 	%r4, [_Z17count_word_kernelPKcS0_Pii_param_3];
	cvta.to.global.u64 	%rd1, %rd10;
	cvta.to.global.u64 	%rd2, %rd9;
	add.u64 	%rd3, %SPL, 0;
	mov.u32 	%r5, %ctaid.x;
	mov.u32 	%r6, %ntid.x;
	mov.u32 	%r7, %tid.x;
	mad.lo.s32 	%r1, %r5, %r6, %r7;
	setp.ge.s32 	%p4, %r1, %r4;
	@%p4 bra 	$L__BB0_16;
	setp.eq.s32 	%p5, %r1, 0;
	@%p5 bra 	$L__BB0_3;
	cvt.s64.s32 	%rd12, %r1;
	add.s64 	%rd13, %rd2, %rd12;
	ld.global.u8 	%rs5, [%rd13+-1];
	setp.ne.s16 	%p6, %rs5, 32;
	@%p6 bra 	$L__BB0_16;
$L__BB0_3:
	mov.b32 	%r11, 0;
$L__BB0_4:
	add.s32 	%r9, %r11, %r1;
	setp.ge.s32 	%p8, %r9, %r4;
	cvt.s64.s32 	%rd14, %r9;
	add.s64 	%rd4, %rd2, %rd14;
	mov.pred 	%p21, 0;
	@%p8 bra 	$L__BB0_6;
	ld.global.u8 	%rs6, [%rd4];
	and.b16  	%rs7, %rs6, 223;
	setp.ne.s16 	%p21, %rs7, 0;
$L__BB0_6:
	setp.gt.u32 	%p9, %r11, 98;
	not.pred 	%p10, %p21;
	or.pred  	%p11, %p10, %p9;
	@%p11 bra 	$L__BB0_8;
	ld.global.u8 	%rs11, [%rd4];
	cvt.u64.u32 	%rd23, %r11;
	add.s64 	%rd24, %rd3, %rd23;
	st.local.u8 	[%rd24], %rs11;
	add.s32 	%r11, %r11, 1;
	bra.uni 	$L__BB0_4;
$L__BB0_8:
	cvt.u64.u32 	%rd16, %r11;
	add.s64 	%rd17, %rd3, %rd16;
	mov.b16 	%rs8, 0;
	st.local.u8 	[%rd17], %rs8;
	ld.local.u8 	%rs12, [%rd3];
	setp.eq.s16 	%p13, %rs12, 0;
	mov.b64 	%rd26, 0;
	mov.pred 	%p12, -1;
	mov.pred 	%p22, %p12;
	@%p13 bra 	$L__BB0_13;
	mov.b64 	%rd26, 0;
	bra.uni 	$L__BB0_11;
$L__BB0_10:
	add.s64 	%rd5, %rd26, 1;
	add.s64 	%rd20, %rd3, %rd26;
	ld.local.u8 	%rs12, [%rd20+1];
	setp.eq.s16 	%p18, %rs12, 0;
	mov.u64 	%rd26, %rd5;
	mov.pred 	%p22, %p12;
	@%p18 bra 	$L__BB0_13;
$L__BB0_11:
	add.s64 	%rd19, %rd1, %rd26;
	ld.global.u8 	%rs4, [%rd19];
	setp.eq.s16 	%p15, %rs4, 0;
	mov.pred 	%p22, 0;
	@%p15 bra 	$L__BB0_13;
	setp.eq.s16 	%p16, %rs12, %rs4;
	@%p16 bra 	$L__BB0_10;
	bra.uni 	$L__BB0_16;
$L__BB0_13:
	not.pred 	%p19, %p22;
	@%p19 bra 	$L__BB0_16;
	add.s64 	%rd21, %rd1, %rd26;
	ld.global.u8 	%rs10, [%rd21];
	setp.ne.s16 	%p20, %rs10, 0;
	@%p20 bra 	$L__BB0_16;
	cvta.to.global.u64 	%rd22, %rd8;
	atom.global.add.u32 	%r10, [%rd22], 1;
$L__BB0_16:
	ret;

}


// ===== COMPILED SASS (sm_100) =====

	.target	sm_100

	.elftype	@"ET_EXEC"


//--------------------- .note.nv.tkinfo           --------------------------
	.section	.note.nv.tkinfo,"",@"SHT_NOTE"
	.sectionflags	@"SHF_NOTE_NV_TKINFO"
	.tkinfo
        /*0018*/ 	.word	0x00000002
        /*0030*/ 	.string	""
        /*0030*/ 	.string	"ptxas"
        /*0030*/ 	.string	"Cuda compilation tools, release 13.0, V13.0.88"
        /*0030*/ 	.string	"Build cuda_13.0.r13.0/compiler.36424714_0"
        /*0030*/ 	.string	"-arch sm_100 -m 64 "



//--------------------- .note.nv.cuinfo           --------------------------
	.section	.note.nv.cuinfo,"",@"SHT_NOTE"
	.sectionflags	@"SHF_NOTE_NV_CUINFO"
        /*0018*/ 	.short	0x0002
        /*001a*/ 	.short	0x0064
        /*001c*/ 	.short	0x0082
	.zero		2


//--------------------- .nv.info                  --------------------------
	.section	.nv.info,"",@"SHT_CUDA_INFO"
	.align	4


	//----- nvinfo : EIATTR_REGCOUNT
	.align		4
        /*0000*/ 	.byte	0x04, 0x2f
        /*0002*/ 	.short	(.L_1 - .L_0)
	.align		4
.L_0:
        /*0004*/ 	.word	index@(_Z17count_word_kernelPKcS0_Pii)
        /*0008*/ 	.word	0x0000000a


	//----- nvinfo : EIATTR_FRAME_SIZE
	.align		4
.L_1:
        /*000c*/ 	.byte	0x04, 0x11
        /*000e*/ 	.short	(.L_3 - .L_2)
	.align		4
.L_2:
        /*0010*/ 	.word	index@(_Z17count_word_kernelPKcS0_Pii)
        /*0014*/ 	.word	0x00000068


	//----- nvinfo : EIATTR_MIN_STACK_SIZE
	.align		4
.L_3:
        /*0018*/ 	.byte	0x04, 0x12
        /*001a*/ 	.short	(.L_5 - .L_4)
	.align		4
.L_4:
        /*001c*/ 	.word	index@(_Z17count_word_kernelPKcS0_Pii)
        /*0020*/ 	.word	0x00000068
.L_5:


//--------------------- .nv.compat                --------------------------
	.section	.nv.compat,"",@"SHT_CUDA_COMPAT_INFO"
	.align	4
        /*0000*/ 	.byte	0x02, 0x09, 0x00, 0x00, 0x02, 0x02, 0x01, 0x00, 0x02, 0x05, 0x05, 0x00, 0x03, 0x07, 0x01, 0x01
        /*0010*/ 	.byte	0x02, 0x03, 0x00, 0x00, 0x02, 0x06, 0x01, 0x00, 0x04, 0x0b, 0x08, 0x00, 0x09, 0x00, 0x00, 0x00
        /*0020*/ 	.byte	0x00, 0x00, 0x00, 0x00


//--------------------- .nv.info._Z17count_word_kernelPKcS0_Pii --------------------------
	.section	.nv.info._Z17count_word_kernelPKcS0_Pii,"",@"SHT_CUDA_INFO"
	.sectionflags	@""
	.align	4


	//----- nvinfo : EIATTR_CUDA_API_VERSION
	.align		4
        /*0000*/ 	.byte	0x04, 0x37
        /*0002*/ 	.short	(.L_7 - .L_6)
.L_6:
        /*0004*/ 	.word	0x00000082


	//----- nvinfo : EIATTR_KPARAM_INFO
	.align		4
.L_7:
        /*0008*/ 	.byte	0x04, 0x17
        /*000a*/ 	.short	(.L_9 - .L_8)
.L_8:
        /*000c*/ 	.word	0x00000000
        /*0010*/ 	.short	0x0003
        /*0012*/ 	.short	0x0018
        /*0014*/ 	.byte	0x00, 0xf0, 0x11, 0x00


	//----- nvinfo : EIATTR_KPARAM_INFO
	.align		4
.L_9:
        /*0018*/ 	.byte	0x04, 0x17
        /*001a*/ 	.short	(.L_11 - .L_10)
.L_10:
        /*001c*/ 	.word	0x00000000
        /*0020*/ 	.short	0x0002
        /*0022*/ 	.short	0x0010
        /*0024*/ 	.byte	0x00, 0xf5, 0x21, 0x00


	//----- nvinfo : EIATTR_KPARAM_INFO
	.align		4
.L_11:
        /*0028*/ 	.byte	0x04, 0x17
        /*002a*/ 	.short	(.L_13 - .L_12)
.L_12:
        /*002c*/ 	.word	0x00000000
        /*0030*/ 	.short	0x0001
        /*0032*/ 	.short	0x0008
        /*0034*/ 	.byte	0x00, 0xf5, 0x21, 0x00


	//----- nvinfo : EIATTR_KPARAM_INFO
	.align		4
.L_13:
        /*0038*/ 	.byte	0x04, 0x17
        /*003a*/ 	.short	(.L_15 - .L_14)
.L_14:
        /*003c*/ 	.word	0x00000000
        /*0040*/ 	.short	0x0000
        /*0042*/ 	.short	0x0000
        /*0044*/ 	.byte	0x00, 0xf5, 0x21, 0x00


	//----- nvinfo : EIATTR_SPARSE_MMA_MASK
	.align		4
.L_15:
        /*0048*/ 	.byte	0x03, 0x50
        /*004a*/ 	.short	0x0000


	//----- nvinfo : EIATTR_MAXREG_COUNT
	.align		4
        /*004c*/ 	.byte	0x03, 0x1b
        /*004e*/ 	.short	0x00ff


	//----- nvinfo : EIATTR_MERCURY_ISA_VERSION
	.align		4
        /*0050*/ 	.byte	0x03, 0x5f
        /*0052*/ 	.short	0x0101


	//----- nvinfo : EIATTR_INT_WARP_WIDE_INSTR_OFFSETS
	.align		4
        /*0054*/ 	.byte	0x04, 0x31
        /*0056*/ 	.short	(.L_17 - .L_16)


	//   ....[0]....
.L_16:
        /*0058*/ 	.word	0x000004d0


	//----- nvinfo : EIATTR_VRC_CTA_INIT_COUNT
	.align		4
.L_17:
        /*005c*/ 	.byte	0x02, 0x4a
	.zero		1
	.zero		1


	//----- nvinfo : EIATTR_EXIT_INSTR_OFFSETS
	.align		4
        /*0060*/ 	.byte	0x04, 0x1c
        /*0062*/ 	.short	(.L_19 - .L_18)


	//   ....[0]....
.L_18:
        /*0064*/ 	.word	0x00000080


	//   ....[1]....
        /*0068*/ 	.word	0x00000120


	//   ....[2]....
        /*006c*/ 	.word	0x000003b0


	//   ....[3]....
        /*0070*/ 	.word	0x00000440


	//   ....[4]....
        /*0074*/ 	.word	0x000004a0


	//   ....[5]....
        /*0078*/ 	.word	0x00000520


	//----- nvinfo : EIATTR_CRS_STACK_SIZE
	.align		4
.L_19:
        /*007c*/ 	.byte	0x04, 0x1e
        /*007e*/ 	.short	(.L_21 - .L_20)
.L_20:
        /*0080*/ 	.word	0x00000000


	//----- nvinfo : EIATTR_CBANK_PARAM_SIZE
	.align		4
.L_21:
        /*0084*/ 	.byte	0x03, 0x19
        /*0086*/ 	.short	0x001c


	//----- nvinfo : EIATTR_PARAM_CBANK
	.align		4
        /*0088*/ 	.byte	0x04, 0x0a
        /*008a*/ 	.short	(.L_23 - .L_22)
	.align		4
.L_22:
        /*008c*/ 	.word	index@(.nv.constant0._Z17count_word_kernelPKcS0_Pii)
        /*0090*/ 	.short	0x0380
        /*0092*/ 	.short	0x001c


	//----- nvinfo : EIATTR_SW_WAR
	.align		4
.L_23:
        /*0094*/ 	.byte	0x04, 0x36
        /*0096*/ 	.short	(.L_25 - .L_24)
.L_24:
        /*0098*/ 	.word	0x00000008
.L_25:


//--------------------- .nv.callgraph             --------------------------
	.section	.nv.callgraph,"",@"SHT_CUDA_CALLGRAPH"
	.align	4
	.sectionentsize	8
	.align		4
        /*0000*/ 	.word	0x00000000
	.align		4
        /*0004*/ 	.word	0xffffffff
	.align		4
        /*0008*/ 	.word	0x00000000
	.align		4
        /*000c*/ 	.word	0xfffffffe
	.align		4
        /*0010*/ 	.word	0x00000000
	.align		4
        /*0014*/ 	.word	0xfffffffd
	.align		4
        /*0018*/ 	.word	0x00000000
	.align		4
        /*001c*/ 	.word	0xfffffffc


//--------------------- .text._Z17count_word_kernelPKcS0_Pii --------------------------
	.section	.text._Z17count_word_kernelPKcS0_Pii,"ax",@progbits
	.align	128
        .global         _Z17count_word_kernelPKcS0_Pii
        .type           _Z17count_word_kernelPKcS0_Pii,@function
        .size           _Z17count_word_kernelPKcS0_Pii,(.L_x_8 - _Z17count_word_kernelPKcS0_Pii)
        .other          _Z17count_word_kernelPKcS0_Pii,@"STO_CUDA_ENTRY STV_DEFAULT"
_Z17count_word_kernelPKcS0_Pii:
.text._Z17count_word_kernelPKcS0_Pii:
[----:B------:R-:W0:Y:S01]  /*0000*/  LDC R1, c[0x0][0x37c] ;  /* 0x0000df00ff017b82 */ /* 0x000e220000000800 */
[----:B------:R-:W1:Y:S07]  /*0010*/  S2R R0, SR_TID.X ;  /* 0x0000000000007919 */ /* 0x000e6e0000002100 */
[----:B------:R-:W1:Y:S01]  /*0020*/  S2UR UR4, SR_CTAID.X ;  /* 0x00000000000479c3 */ /* 0x000e620000002500 */
[----:B------:R-:W2:Y:S01]  /*0030*/  LDCU UR5, c[0x0][0x398] ;  /* 0x00007300ff0577ac */ /* 0x000ea20008000800 */
[----:B0-----:R-:W-:-:S06]  /*0040*/  VIADD R1, R1, 0xffffff98 ;  /* 0xffffff9801017836 */ /* 0x001fcc0000000000 */
[----:B------:R-:W1:Y:S02]  /*0050*/  LDC R7, c[0x0][0x360] ;  /* 0x0000d800ff077b82 */ /* 0x000e640000000800 */
[----:B-1----:R-:W-:-:S05]  /*0060*/  IMAD R7, R7, UR4, R0 ;  /* 0x0000000407077c24 */ /* 0x002fca000f8e0200 */
[----:B--2---:R-:W-:-:S13]  /*0070*/  ISETP.GE.AND P0, PT, R7, UR5, PT ;  /* 0x0000000507007c0c */ /* 0x004fda000bf06270 */
[----:B------:R-:W-:Y:S05]  /*0080*/  @P0 EXIT ;  /* 0x000000000000094d */ /* 0x000fea0003800000 */
[----:B------:R-:W-:Y:S01]  /*0090*/  ISETP.NE.AND P0, PT, R7, RZ, PT ;  /* 0x000000ff0700720c */ /* 0x000fe20003f05270 */
[----:B------:R-:W0:Y:S01]  /*00a0*/  LDCU.64 UR4, c[0x0][0x358] ;  /* 0x00006b00ff0477ac */ /* 0x000e220008000a00 */
[----:B------:R-:W-:Y:S11]  /*00b0*/  BSSY.RECONVERGENT B0, `(.L_x_0) ;  /* 0x0000008000007945 */ /* 0x000ff60003800200 */
[----:B------:R-:W-:Y:S05]  /*00c0*/  @!P0 BRA `(.L_x_1) ;  /* 0x0000000000188947 */ /* 0x000fea0003800000 */
[----:B------:R-:W1:Y:S02]  /*00d0*/  LDCU.64 UR6, c[0x0][0x380] ;  /* 0x00007000ff0677ac */ /* 0x000e640008000a00 */
[----:B-1----:R-:W-:-:S04]  /*00e0*/  IADD3 R2, P0, PT, R7, UR6, RZ ;  /* 0x0000000607027c10 */ /* 0x002fc8000ff1e0ff */
[----:B------:R-:W-:-:S05]  /*00f0*/  LEA.HI.X.SX32 R3, R7, UR7, 0x1, P0 ;  /* 0x0000000707037c11 */ /* 0x000fca00080f0eff */
[----:B0-----:R-:W2:Y:S02]  /*0100*/  LDG.E.U8 R2, desc[UR4][R2.64+-0x1] ;  /* 0xffffff0402027981 */ /* 0x001ea4000c1e1100 */
[----:B--2---:R-:W-:-:S13]  /*0110*/  ISETP.NE.AND P0, PT, R2, 0x20, PT ;  /* 0x000000200200780c */ /* 0x004fda0003f05270 */
[----:B------:R-:W-:Y:S05]  /*0120*/  @P0 EXIT ;  /* 0x000000000000094d */ /* 0x000fea0003800000 */
.L_x_1:
[----:B0-----:R-:W-:Y:S05]  /*0130*/  BSYNC.RECONVERGENT B0 ;  /* 0x0000000000007941 */ /* 0x001fea0003800200 */
.L_x_0:
[----:B------:R-:W-:Y:S01]  /*0140*/  BSSY.RECONVERGENT B0, `(.L_x_2) ;  /* 0x0000012000007945 */ /* 0x000fe20003800200 */
[----:B------:R-:W-:Y:S01]  /*0150*/  IMAD.MOV.U32 R0, RZ, RZ, RZ ;  /* 0x000000ffff007224 */ /* 0x000fe200078e00ff */
[----:B------:R-:W0:Y:S01]  /*0160*/  LDCU UR6, c[0x0][0x398] ;  /* 0x00007300ff0677ac */ /* 0x000e220008000800 */
[----:B------:R-:W1:Y:S05]  /*0170*/  LDCU.64 UR8, c[0x0][0x380] ;  /* 0x00007000ff0877ac */ /* 0x000e6a0008000a00 */
.L_x_3:
[----:B------:R-:W-:-:S05]  /*0180*/  IMAD.IADD R2, R7, 0x1, R0 ;  /* 0x0000000107027824 */ /* 0x000fca00078e0200 */
[C---:B0-----:R-:W-:Y:S02]  /*0190*/  ISETP.GE.AND P1, PT, R2.reuse, UR6, PT ;  /* 0x0000000602007c0c */ /* 0x041fe4000bf26270 */
[----:B-1----:R-:W-:-:S04]  /*01a0*/  IADD3 R4, P0, PT, R2, UR8, RZ ;  /* 0x0000000802047c10 */ /* 0x002fc8000ff1e0ff */
[----:B------:R-:W-:-:S07]  /*01b0*/  LEA.HI.X.SX32 R5, R2, UR9, 0x1, P0 ;  /* 0x0000000902057c11 */ /* 0x000fce00080f0eff */
[----:B--2---:R-:W2:Y:S01]  /*01c0*/  @!P1 LDG.E.U8 R2, desc[UR4][R4.64] ;  /* 0x0000000404029981 */ /* 0x004ea2000c1e1100 */
[----:B------:R-:W-:Y:S02]  /*01d0*/  PLOP3.LUT P0, PT, PT, PT, PT, 0x8, 0x80 ;  /* 0x000000000080781c */ /* 0x000fe40003f0e170 */
[----:B--2---:R-:W-:-:S04]  /*01e0*/  @!P1 LOP3.LUT P0, RZ, R2, 0xdf, RZ, 0xc0, !PT ;  /* 0x000000df02ff9812 */ /* 0x004fc8000780c0ff */
[----:B------:R-:W-:-:S13]  /*01f0*/  ISETP.GT.U32.OR P0, PT, R0, 0x62, !P0 ;  /* 0x000000620000780c */ /* 0x000fda0004704470 */
[----:B------:R-:W2:Y:S01]  /*0200*/  @!P0 LDG.E.U8 R6, desc[UR4][R4.64] ;  /* 0x0000000404068981 */ /* 0x000ea2000c1e1100 */
[--C-:B------:R-:W-:Y:S02]  /*0210*/  @!P0 IMAD.IADD R3, R1, 0x1, R0.reuse ;  /* 0x0000000101038824 */ /* 0x100fe400078e0200 */
[----:B------:R-:W-:Y:S02]  /*0220*/  IMAD.MOV.U32 R2, RZ, RZ, R0 ;  /* 0x000000ffff027224 */ /* 0x000fe400078e0000 */
[----:B------:R-:W-:Y:S01]  /*0230*/  @!P0 VIADD R0, R0, 0x1 ;  /* 0x0000000100008836 */ /* 0x000fe20000000000 */
[----:B--2---:R2:W-:Y:S01]  /*0240*/  @!P0 STL.U8 [R3], R6 ;  /* 0x0000000603008387 */ /* 0x0045e20000100000 */
[----:B------:R-:W-:Y:S05]  /*0250*/  @!P0 BRA `(.L_x_3) ;  /* 0xfffffffc00c88947 */ /* 0x000fea000383ffff */
[----:B------:R-:W-:Y:S05]  /*0260*/  BSYNC.RECONVERGENT B0 ;  /* 0x0000000000007941 */ /* 0x000fea0003800200 */
.L_x_2:
[----:B------:R-:W-:Y:S01]  /*0270*/  IMAD.IADD R4, R1, 0x1, R2 ;  /* 0x0000000101047824 */ /* 0x000fe200078e0202 */
[----:B------:R-:W0:Y:S04]  /*0280*/  LDCU.64 UR6, c[0x0][0x388] ;  /* 0x00007100ff0677ac */ /* 0x000e280008000a00 */
[----:B------:R1:W-:Y:S04]  /*0290*/  STL.U8 [R4], RZ ;  /* 0x000000ff04007387 */ /* 0x0003e80000100000 */
[----:B--2---:R-:W2:Y:S01]  /*02a0*/  LDL.U8 R3, [R1] ;  /* 0x0000000001037983 */ /* 0x004ea20000100000 */
[----:B------:R-:W-:Y:S01]  /*02b0*/  BSSY.RECONVERGENT B0, `(.L_x_4) ;  /* 0x0000018000007945 */ /* 0x000fe20003800200 */
[----:B------:R-:W-:Y:S01]  /*02c0*/  PLOP3.LUT P0, PT, PT, PT, PT, 0x80, 0x8 ;  /* 0x000000000008781c */ /* 0x000fe20003f0f070 */
[----:B------:R-:W-:-:S02]  /*02d0*/  IMAD.MOV.U32 R0, RZ, RZ, RZ ;  /* 0x000000ffff007224 */ /* 0x000fc400078e00ff */
[----:B------:R-:W-:Y:S01]  /*02e0*/  IMAD.MOV.U32 R2, RZ, RZ, RZ ;  /* 0x000000ffff027224 */ /* 0x000fe200078e00ff */
[----:B--2---:R-:W-:-:S13]  /*02f0*/  ISETP.NE.AND P1, PT, R3, RZ, PT ;  /* 0x000000ff0300720c */ /* 0x004fda0003f25270 */
[----:B01----:R-:W-:Y:S05]  /*0300*/  @!P1 BRA `(.L_x_5) ;  /* 0x0000000000489947 */ /* 0x003fea0003800000 */
[----:B------:R-:W-:Y:S02]  /*0310*/  IMAD.MOV.U32 R0, RZ, RZ, RZ ;  /* 0x000000ffff007224 */ /* 0x000fe400078e00ff */
[----:B------:R-:W-:-:S07]  /*0320*/  IMAD.MOV.U32 R2, RZ, RZ, RZ ;  /* 0x000000ffff027224 */ /* 0x000fce00078e00ff */
.L_x_6:
[----:B------:R-:W-:-:S04]  /*0330*/  IADD3 R4, P0, PT, R0, UR6, RZ ;  /* 0x0000000600047c10 */ /* 0x000fc8000ff1e0ff */
[----:B------:R-:W-:-:S05]  /*0340*/  IADD3.X R5, PT, PT, R2, UR7, RZ, P0, !PT ;  /* 0x0000000702057c10 */ /* 0x000fca00087fe4ff */
[----:B------:R-:W2:Y:S01]  /*0350*/  LDG.E.U8 R4, desc[UR4][R4.64] ;  /* 0x0000000404047981 */ /* 0x000ea2000c1e1100 */
[----:B------:R-:W-:Y:S02]  /*0360*/  PLOP3.LUT P0, PT, PT, PT, PT, 0x8, 0x80 ;  /* 0x000000000080781c */ /* 0x000fe40003f0e170 */
[----:B--2---:R-:W-:-:S13]  /*0370*/  ISETP.NE.AND P1, PT, R4, RZ, PT ;  /* 0x000000ff0400720c */ /* 0x004fda0003f25270 */
[----:B------:R-:W-:Y:S05]  /*0380*/  @!P1 BRA `(.L_x_5) ;  /* 0x0000000000289947 */ /* 0x000fea0003800000 */
[----:B------:R-:W-:-:S04]  /*0390*/  PRMT R3, R3, 0x9910, RZ ;  /* 0x0000991003037816 */ /* 0x000fc800000000ff */
[----:B------:R-:W-:-:S13]  /*03a0*/  ISETP.NE.AND P0, PT, R3, R4, PT ;  /* 0x000000040300720c */ /* 0x000fda0003f05270 */
[----:B------:R-:W-:Y:S05]  /*03b0*/  @P0 EXIT ;  /* 0x000000000000094d */ /* 0x000fea0003800000 */
[----:B------:R-:W-:-:S06]  /*03c0*/  IMAD.IADD R3, R1, 0x1, R0 ;  /* 0x0000000101037824 */ /* 0x000fcc00078e0200 */
[----:B------:R-:W2:Y:S01]  /*03d0*/  LDL.U8 R3, [R3+0x1] ;  /* 0x0000010003037983 */ /* 0x000ea20000100000 */
[----:B------:R-:W-:-:S05]  /*03e0*/  IADD3 R0, P1, PT, R0, 0x1, RZ ;  /* 0x0000000100007810 */ /* 0x000fca0007f3e0ff */
[----:B------:R-:W-:Y:S01]  /*03f0*/  IMAD.X R2, RZ, RZ, R2, P1 ;  /* 0x000000ffff027224 */ /* 0x000fe200008e0602 */
[----:B--2---:R-:W-:-:S13]  /*0400*/  ISETP.NE.AND P0, PT, R3, RZ, PT ;  /* 0x000000ff0300720c */ /* 0x004fda0003f05270 */
[----:B------:R-:W-:Y:S05]  /*0410*/  @P0 BRA `(.L_x_6) ;  /* 0xfffffffc00c40947 */ /* 0x000fea000383ffff */
[----:B------:R-:W-:-:S13]  /*0420*/  PLOP3.LUT P0, PT, PT, PT, PT, 0x80, 0x8 ;  /* 0x000000000008781c */ /* 0x000fda0003f0f070 */
.L_x_5:
[----:B------:R-:W-:Y:S05]  /*0430*/  BSYNC.RECONVERGENT B0 ;  /* 0x0000000000007941 */ /* 0x000fea0003800200 */
.L_x_4:
[----:B------:R-:W-:Y:S05]  /*0440*/  @!P0 EXIT ;  /* 0x000000000000894d */ /* 0x000fea0003800000 */
[----:B------:R-:W0:Y:S02]  /*0450*/  LDCU.64 UR6, c[0x0][0x388] ;  /* 0x00007100ff0677ac */ /* 0x000e240008000a00 */
[----:B0-----:R-:W-:-:S04]  /*0460*/  IADD3 R4, P0, PT, R0, UR6, RZ ;  /* 0x0000000600047c10 */ /* 0x001fc8000ff1e0ff */
[----:B------:R-:W-:-:S05]  /*0470*/  IADD3.X R5, PT, PT, R2, UR7, RZ, P0, !PT ;  /* 0x0000000702057c10 */ /* 0x000fca00087fe4ff */
[----:B------:R-:W2:Y:S02]  /*0480*/  LDG.E.U8 R4, desc[UR4][R4.64] ;  /* 0x0000000404047981 */ /* 0x000ea4000c1e1100 */
[----:B--2---:R-:W-:-:S13]  /*0490*/  ISETP.NE.AND P0, PT, R4, RZ, PT ;  /* 0x000000ff0400720c */ /* 0x004fda0003f05270 */
[----:B------:R-:W-:Y:S05]  /*04a0*/  @P0 EXIT ;  /* 0x000000000000094d */ /* 0x000fea0003800000 */
[----:B------:R-:W0:Y:S01]  /*04b0*/  S2R R0, SR_LANEID ;  /* 0x0000000000007919 */ /* 0x000e220000000000 */
[----:B------:R-:W1:Y:S01]  /*04c0*/  LDC.64 R2, c[0x0][0x390] ;  /* 0x0000e400ff027b82 */ /* 0x000e620000000a00 */
[----:B------:R-:W-:Y:S02]  /*04d0*/  VOTEU.ANY UR6, UPT, PT ;  /* 0x0000000000067886 */ /* 0x000fe400038e0100 */
[----:B------:R-:W-:Y:S02]  /*04e0*/  UFLO.U32 UR7, UR6 ;  /* 0x00000006000772bd */ /* 0x000fe400080e0000 */
[----:B------:R-:W1:Y:S04]  /*04f0*/  POPC R5, UR6 ;  /* 0x0000000600057d09 */ /* 0x000e680008000000 */
[----:B0-----:R-:W-:-:S13]  /*0500*/  ISETP.EQ.U32.AND P0, PT, R0, UR7, PT ;  /* 0x0000000700007c0c */ /* 0x001fda000bf02070 */
[----:B-1----:R-:W-:Y:S01]  /*0510*/  @P0 REDG.E.ADD.STRONG.GPU desc[UR4][R2.64], R5 ;  /* 0x000000050200098e */ /* 0x002fe2000c12e104 */
[----:B------:R-:W-:Y:S05]  /*0520*/  EXIT ;  /* 0x000000000000794d */ /* 0x000fea0003800000 */
.L_x_7:
[----:B------:R-:W-:-:S00]  /*0530*/  BRA `(.L_x_7) ;  /* 0xfffffffc00fc7947 */ /* 0x000fc0000383ffff */
[----:B------:R-:W-:-:S00]  /*0540*/  NOP ;  /* 0x0000000000007918 */ /* 0x000fc00000000000 */
        /* <DEDUP_REMOVED lines=11> */
.L_x_8:


//--------------------- .nv.shared.reserved.0     --------------------------
	.section	.nv.shared.reserved.0,"aw",@nobits
	.weak		__nv_reservedSMEM_offset_0_alias
	.size		__nv_reservedSMEM_offset_0_alias, 0, 64
	.other		__nv_reservedSMEM_offset_0_alias,@"STO_CUDA_RESERVED_SHARED STV_DEFAULT"
__nv_reservedSMEM_offset_0_alias:
	.zero		0
	.zero		64


//--------------------- .nv.constant0._Z17count_word_kernelPKcS0_Pii --------------------------
	.section	.nv.constant0._Z17count_word_kernelPKcS0_Pii,"a",@progbits
	.sectionflags	@""
	.align	4
.nv.constant0._Z17count_word_kernelPKcS0_Pii:
	.zero		924


//--------------------- SYMBOLS --------------------------

	.type		.nv.reservedSmem.offset0,@object
	.size		.nv.reservedSmem.offset0,0x4
